//
// Generated by NVIDIA NVVM Compiler
//
// Compiler Build ID: CL-36424714
// Cuda compilation tools, release 13.0, V13.0.88
// Based on NVVM 20.0.0
//

.version 9.0
.target sm_100
.address_size 64

	// .globl	_Z22kernelProductoMatricesPdiiS_iS_
// _ZZ22kernelProductoMatricesPdiiS_iS_E8workSize has been demoted
// _ZZ22kernelProductoMatricesPdiiS_iS_E6offset has been demoted
// _ZZ22kernelProductoMatricesPdiiS_iS_E5start has been demoted
// _ZZ22kernelProductoMatricesPdiiS_iS_E8quantity has been demoted

.visible .entry _Z22kernelProductoMatricesPdiiS_iS_(
	.param .u64 .ptr .align 1 _Z22kernelProductoMatricesPdiiS_iS__param_0,
	.param .u32 _Z22kernelProductoMatricesPdiiS_iS__param_1,
	.param .u32 _Z22kernelProductoMatricesPdiiS_iS__param_2,
	.param .u64 .ptr .align 1 _Z22kernelProductoMatricesPdiiS_iS__param_3,
	.param .u32 _Z22kernelProductoMatricesPdiiS_iS__param_4,
	.param .u64 .ptr .align 1 _Z22kernelProductoMatricesPdiiS_iS__param_5
)
{
	.reg .pred 	%p<16>;
	.reg .b32 	%r<58>;
	.reg .b64 	%rd<40>;
	.reg .b64 	%fd<55>;
	// demoted variable
	.shared .align 4 .u32 _ZZ22kernelProductoMatricesPdiiS_iS_E8workSize;
	// demoted variable
	.shared .align 4 .u32 _ZZ22kernelProductoMatricesPdiiS_iS_E6offset;
	// demoted variable
	.shared .align 4 .u32 _ZZ22kernelProductoMatricesPdiiS_iS_E5start;
	// demoted variable
	.shared .align 4 .u32 _ZZ22kernelProductoMatricesPdiiS_iS_E8quantity;
	ld.param.u64 	%rd7, [_Z22kernelProductoMatricesPdiiS_iS__param_0];
	ld.param.u32 	%r27, [_Z22kernelProductoMatricesPdiiS_iS__param_1];
	ld.param.u32 	%r28, [_Z22kernelProductoMatricesPdiiS_iS__param_2];
	ld.param.u64 	%rd8, [_Z22kernelProductoMatricesPdiiS_iS__param_3];
	ld.param.u32 	%r29, [_Z22kernelProductoMatricesPdiiS_iS__param_4];
	ld.param.u64 	%rd6, [_Z22kernelProductoMatricesPdiiS_iS__param_5];
	cvta.to.global.u64 	%rd1, %rd8;
	cvta.to.global.u64 	%rd2, %rd7;
	mov.u32 	%r1, %tid.x;
	setp.ne.s32 	%p1, %r1, 0;
	@%p1 bra 	$L__BB0_2;
	mov.u32 	%r30, %nctaid.x;
	div.u32 	%r31, %r27, %r30;
	st.shared.u32 	[_ZZ22kernelProductoMatricesPdiiS_iS_E8workSize], %r31;
	mul.lo.s32 	%r32, %r31, %r30;
	sub.s32 	%r33, %r27, %r32;
	st.shared.u32 	[_ZZ22kernelProductoMatricesPdiiS_iS_E6offset], %r33;
	mov.u32 	%r34, %ctaid.x;
	setp.lt.u32 	%p2, %r34, %r33;
	selp.u32 	%r35, 1, 0, %p2;
	add.s32 	%r36, %r31, %r35;
	st.shared.u32 	[_ZZ22kernelProductoMatricesPdiiS_iS_E8quantity], %r36;
	min.u32 	%r37, %r34, %r33;
	mad.lo.s32 	%r38, %r31, %r34, %r37;
	st.shared.u32 	[_ZZ22kernelProductoMatricesPdiiS_iS_E5start], %r38;
$L__BB0_2:
	bar.sync 	0;
	ld.shared.u32 	%r2, [_ZZ22kernelProductoMatricesPdiiS_iS_E8quantity];
	setp.lt.s32 	%p3, %r2, 1;
	@%p3 bra 	$L__BB0_7;
	ld.shared.u32 	%r50, [_ZZ22kernelProductoMatricesPdiiS_iS_E5start];
	setp.lt.s32 	%p4, %r28, 1;
	@%p4 bra 	$L__BB0_7;
	and.b32  	%r4, %r28, 7;
	and.b32  	%r5, %r28, 2147483640;
	neg.s32 	%r6, %r5;
	shl.b32 	%r7, %r29, 3;
	add.s64 	%rd3, %rd2, 32;
	cvta.to.global.u64 	%rd4, %rd6;
	add.s32 	%r8, %r2, %r50;
	mov.u32 	%r9, %ntid.x;
	mul.wide.s32 	%rd34, %r29, 8;
$L__BB0_5:
	setp.lt.s32 	%p5, %r1, %r29;
	@%p5 bra 	$L__BB0_8;
$L__BB0_6:
	add.s32 	%r50, %r50, 1;
	setp.lt.s32 	%p15, %r50, %r8;
	@%p15 bra 	$L__BB0_5;
$L__BB0_7:
	ret;
$L__BB0_8:
	mul.lo.s32 	%r12, %r50, %r28;
	mul.lo.s32 	%r13, %r50, %r29;
	mov.u32 	%r51, %r1;
$L__BB0_9:
	setp.lt.u32 	%p6, %r28, 8;
	add.s32 	%r40, %r51, %r13;
	mul.wide.s32 	%rd9, %r40, 8;
	add.s64 	%rd5, %rd4, %rd9;
	ld.global.f64 	%fd52, [%rd5];
	mov.b32 	%r56, 0;
	@%p6 bra 	$L__BB0_12;
	mov.u32 	%r52, %r12;
	mov.u32 	%r53, %r51;
	mov.u32 	%r54, %r6;
$L__BB0_11:
	.pragma "nounroll";
	mul.wide.s32 	%rd10, %r52, 8;
	add.s64 	%rd11, %rd3, %rd10;
	ld.global.f64 	%fd9, [%rd11+-32];
	mul.wide.s32 	%rd12, %r53, 8;
	add.s64 	%rd13, %rd1, %rd12;
	ld.global.f64 	%fd10, [%rd13];
	fma.rn.f64 	%fd11, %fd9, %fd10, %fd52;
	st.global.f64 	[%rd5], %fd11;
	ld.global.f64 	%fd12, [%rd11+-24];
	mul.wide.s32 	%rd14, %r29, 8;
	add.s64 	%rd15, %rd13, %rd14;
	ld.global.f64 	%fd13, [%rd15];
	fma.rn.f64 	%fd14, %fd12, %fd13, %fd11;
	st.global.f64 	[%rd5], %fd14;
	ld.global.f64 	%fd15, [%rd11+-16];
	add.s64 	%rd16, %rd15, %rd14;
	ld.global.f64 	%fd16, [%rd16];
	fma.rn.f64 	%fd17, %fd15, %fd16, %fd14;
	st.global.f64 	[%rd5], %fd17;
	ld.global.f64 	%fd18, [%rd11+-8];
	add.s64 	%rd17, %rd16, %rd14;
	ld.global.f64 	%fd19, [%rd17];
	fma.rn.f64 	%fd20, %fd18, %fd19, %fd17;
	st.global.f64 	[%rd5], %fd20;
	ld.global.f64 	%fd21, [%rd11];
	add.s64 	%rd18, %rd17, %rd14;
	ld.global.f64 	%fd22, [%rd18];
	fma.rn.f64 	%fd23, %fd21, %fd22, %fd20;
	st.global.f64 	[%rd5], %fd23;
	ld.global.f64 	%fd24, [%rd11+8];
	add.s64 	%rd19, %rd18, %rd14;
	ld.global.f64 	%fd25, [%rd19];
	fma.rn.f64 	%fd26, %fd24, %fd25, %fd23;
	st.global.f64 	[%rd5], %fd26;
	ld.global.f64 	%fd27, [%rd11+16];
	add.s64 	%rd20, %rd19, %rd14;
	ld.global.f64 	%fd28, [%rd20];
	fma.rn.f64 	%fd29, %fd27, %fd28, %fd26;
	st.global.f64 	[%rd5], %fd29;
	ld.global.f64 	%fd30, [%rd11+24];
	add.s64 	%rd21, %rd20, %rd14;
	ld.global.f64 	%fd31, [%rd21];
	fma.rn.f64 	%fd52, %fd30, %fd31, %fd29;
	st.global.f64 	[%rd5], %fd52;
	add.s32 	%r54, %r54, 8;
	add.s32 	%r53, %r53, %r7;
	add.s32 	%r52, %r52, 8;
	setp.ne.s32 	%p7, %r54, 0;
	mov.u32 	%r56, %r5;
	@%p7 bra 	$L__BB0_11;
$L__BB0_12:
	setp.eq.s32 	%p8, %r4, 0;
	@%p8 bra 	$L__BB0_20;
	add.s32 	%r41, %r4, -1;
	setp.lt.u32 	%p9, %r41, 3;
	@%p9 bra 	$L__BB0_15;
	add.s32 	%r42, %r56, %r12;
	mul.wide.s32 	%rd22, %r42, 8;
	add.s64 	%rd23, %rd2, %rd22;
	ld.global.f64 	%fd32, [%rd23];
	mad.lo.s32 	%r43, %r56, %r29, %r51;
	mul.wide.s32 	%rd24, %r43, 8;
	add.s64 	%rd25, %rd1, %rd24;
	ld.global.f64 	%fd33, [%rd25];
	fma.rn.f64 	%fd34, %fd32, %fd33, %fd52;
	st.global.f64 	[%rd5], %fd34;
	ld.global.f64 	%fd35, [%rd23+8];
	add.s64 	%rd27, %rd25, %rd34;
	ld.global.f64 	%fd36, [%rd27];
	fma.rn.f64 	%fd37, %fd35, %fd36, %fd34;
	st.global.f64 	[%rd5], %fd37;
	ld.global.f64 	%fd38, [%rd23+16];
	add.s64 	%rd28, %rd27, %rd34;
	ld.global.f64 	%fd39, [%rd28];
	fma.rn.f64 	%fd40, %fd38, %fd39, %fd37;
	st.global.f64 	[%rd5], %fd40;
	ld.global.f64 	%fd41, [%rd23+24];
	add.s64 	%rd29, %rd28, %rd34;
	ld.global.f64 	%fd42, [%rd29];
	fma.rn.f64 	%fd52, %fd41, %fd42, %fd40;
	st.global.f64 	[%rd5], %fd52;
	add.s32 	%r56, %r56, 4;
$L__BB0_15:
	and.b32  	%r44, %r28, 3;
	setp.eq.s32 	%p10, %r44, 0;
	@%p10 bra 	$L__BB0_20;
	setp.eq.s32 	%p11, %r44, 1;
	@%p11 bra 	$L__BB0_18;
	add.s32 	%r45, %r56, %r12;
	mul.wide.s32 	%rd30, %r45, 8;
	add.s64 	%rd31, %rd2, %rd30;
	ld.global.f64 	%fd43, [%rd31];
	mad.lo.s32 	%r46, %r56, %r29, %r51;
	mul.wide.s32 	%rd32, %r46, 8;
	add.s64 	%rd33, %rd1, %rd32;
	ld.global.f64 	%fd44, [%rd33];
	fma.rn.f64 	%fd45, %fd43, %fd44, %fd52;
	st.global.f64 	[%rd5], %fd45;
	ld.global.f64 	%fd46, [%rd31+8];
	add.s64 	%rd35, %rd33, %rd34;
	ld.global.f64 	%fd47, [%rd35];
	fma.rn.f64 	%fd52, %fd46, %fd47, %fd45;
	st.global.f64 	[%rd5], %fd52;
	add.s32 	%r56, %r56, 2;
$L__BB0_18:
	and.b32  	%r47, %r28, 1;
	setp.eq.b32 	%p12, %r47, 1;
	not.pred 	%p13, %p12;
	@%p13 bra 	$L__BB0_20;
	add.s32 	%r48, %r56, %r12;
	mul.wide.s32 	%rd36, %r48, 8;
	add.s64 	%rd37, %rd2, %rd36;
	ld.global.f64 	%fd48, [%rd37];
	mad.lo.s32 	%r49, %r56, %r29, %r51;
	mul.wide.s32 	%rd38, %r49, 8;
	add.s64 	%rd39, %rd1, %rd38;
	ld.global.f64 	%fd49, [%rd39];
	fma.rn.f64 	%fd50, %fd48, %fd49, %fd52;
	st.global.f64 	[%rd5], %fd50;
$L__BB0_20:
	add.s32 	%r51, %r51, %r9;
	setp.lt.s32 	%p14, %r51, %r29;
	@%p14 bra 	$L__BB0_9;
	bra.uni 	$L__BB0_6;

}


// ===== COMPILED SASS (sm_100) =====

	.target	sm_100

	.elftype	@"ET_EXEC"


//--------------------- .note.nv.tkinfo           --------------------------
	.section	.note.nv.tkinfo,"",@"SHT_NOTE"
	.sectionflags	@"SHF_NOTE_NV_TKINFO"
	.tkinfo
        /*0018*/ 	.word	0x00000002
        /*0030*/ 	.string	""
        /*0030*/ 	.string	"ptxas"
        /*0030*/ 	.string	"Cuda compilation tools, release 13.0, V13.0.88"
        /*0030*/ 	.string	"Build cuda_13.0.r13.0/compiler.36424714_0"
        /*0030*/ 	.string	"-arch sm_100 -m 64 "



//--------------------- .note.nv.cuinfo           --------------------------
	.section	.note.nv.cuinfo,"",@"SHT_NOTE"
	.sectionflags	@"SHF_NOTE_NV_CUINFO"
        /*0018*/ 	.short	0x0002
        /*001a*/ 	.short	0x0064
        /*001c*/ 	.short	0x0082
	.zero		2


//--------------------- .nv.info                  --------------------------
	.section	.nv.info,"",@"SHT_CUDA_INFO"
	.align	4


	//----- nvinfo : EIATTR_REGCOUNT
	.align		4
        /*0000*/ 	.byte	0x04, 0x2f
        /*0002*/ 	.short	(.L_1 - .L_0)
	.align		4
.L_0:
        /*0004*/ 	.word	index@(_Z22kernelProductoMatricesPdiiS_iS_)
        /*0008*/ 	.word	0x00000020


	//----- nvinfo : EIATTR_FRAME_SIZE
	.align		4
.L_1:
        /*000c*/ 	.byte	0x04, 0x11
        /*000e*/ 	.short	(.L_3 - .L_2)
	.align		4
.L_2:
        /*0010*/ 	.word	index@(_Z22kernelProductoMatricesPdiiS_iS_)
        /*0014*/ 	.word	0x00000000


	//----- nvinfo : EIATTR_MIN_STACK_SIZE
	.align		4
.L_3:
        /*0018*/ 	.byte	0x04, 0x12
        /*001a*/ 	.short	(.L_5 - .L_4)
	.align		4
.L_4:
        /*001c*/ 	.word	index@(_Z22kernelProductoMatricesPdiiS_iS_)
        /*0020*/ 	.word	0x00000000
.L_5:


//--------------------- .nv.compat                --------------------------
	.section	.nv.compat,"",@"SHT_CUDA_COMPAT_INFO"
	.align	4
        /*0000*/ 	.byte	0x02, 0x09, 0x00, 0x00, 0x02, 0x02, 0x01, 0x00, 0x02, 0x05, 0x05, 0x00, 0x03, 0x07, 0x01, 0x01
        /*0010*/ 	.byte	0x02, 0x03, 0x00, 0x00, 0x02, 0x06, 0x01, 0x00, 0x04, 0x0b, 0x08, 0x00, 0x01, 0x00, 0x00, 0x00
        /*0020*/ 	.byte	0x00, 0x00, 0x00, 0x00


//--------------------- .nv.info._Z22kernelProductoMatricesPdiiS_iS_ --------------------------
	.section	.nv.info._Z22kernelProductoMatricesPdiiS_iS_,"",@"SHT_CUDA_INFO"
	.sectionflags	@""
	.align	4


	//----- nvinfo : EIATTR_CUDA_API_VERSION
	.align		4
        /*0000*/ 	.byte	0x04, 0x37
        /*0002*/ 	.short	(.L_7 - .L_6)
.L_6:
        /*0004*/ 	.word	0x00000082


	//----- nvinfo : EIATTR_KPARAM_INFO
	.align		4
.L_7:
        /*0008*/ 	.byte	0x04, 0x17
        /*000a*/ 	.short	(.L_9 - .L_8)
.L_8:
        /*000c*/ 	.word	0x00000000
        /*0010*/ 	.short	0x0005
        /*0012*/ 	.short	0x0020
        /*0014*/ 	.byte	0x00, 0xf5, 0x21, 0x00


	//----- nvinfo : EIATTR_KPARAM_INFO
	.align		4
.L_9:
        /*0018*/ 	.byte	0x04, 0x17
        /*001a*/ 	.short	(.L_11 - .L_10)
.L_10:
        /*001c*/ 	.word	0x00000000
        /*0020*/ 	.short	0x0004
        /*0022*/ 	.short	0x0018
        /*0024*/ 	.byte	0x00, 0xf0, 0x11, 0x00


	//----- nvinfo : EIATTR_KPARAM_INFO
	.align		4
.L_11:
        /*0028*/ 	.byte	0x04, 0x17
        /*002a*/ 	.short	(.L_13 - .L_12)
.L_12:
        /*002c*/ 	.word	0x00000000
        /*0030*/ 	.short	0x0003
        /*0032*/ 	.short	0x0010
        /*0034*/ 	.byte	0x00, 0xf5, 0x21, 0x00


	//----- nvinfo : EIATTR_KPARAM_INFO
	.align		4
.L_13:
        /*0038*/ 	.byte	0x04, 0x17
        /*003a*/ 	.short	(.L_15 - .L_14)
.L_14:
        /*003c*/ 	.word	0x00000000
        /*0040*/ 	.short	0x0002
        /*0042*/ 	.short	0x000c
        /*0044*/ 	.byte	0x00, 0xf0, 0x11, 0x00


	//----- nvinfo : EIATTR_KPARAM_INFO
	.align		4
.L_15:
        /*0048*/ 	.byte	0x04, 0x17
        /*004a*/ 	.short	(.L_17 - .L_16)
.L_16:
        /*004c*/ 	.word	0x00000000
        /*0050*/ 	.short	0x0001
        /*0052*/ 	.short	0x0008
        /*0054*/ 	.byte	0x00, 0xf0, 0x11, 0x00


	//----- nvinfo : EIATTR_KPARAM_INFO
	.align		4
.L_17:
        /*0058*/ 	.byte	0x04, 0x17
        /*005a*/ 	.short	(.L_19 - .L_18)
.L_18:
        /*005c*/ 	.word	0x00000000
        /*0060*/ 	.short	0x0000
        /*0062*/ 	.short	0x0000
        /*0064*/ 	.byte	0x00, 0xf5, 0x21, 0x00


	//----- nvinfo : EIATTR_SPARSE_MMA_MASK
	.align		4
.L_19:
        /*0068*/ 	.byte	0x03, 0x50
        /*006a*/ 	.short	0x0000


	//----- nvinfo : EIATTR_MAXREG_COUNT
	.align		4
        /*006c*/ 	.byte	0x03, 0x1b
        /*006e*/ 	.short	0x00ff


	//----- nvinfo : EIATTR_NUM_BARRIERS
	.align		4
        /*0070*/ 	.byte	0x02, 0x4c
        /*0072*/ 	.byte	0x01
	.zero		1


	//----- nvinfo : EIATTR_MERCURY_ISA_VERSION
	.align		4
        /*0074*/ 	.byte	0x03, 0x5f
        /*0076*/ 	.short	0x0101


	//----- nvinfo : EIATTR_VRC_CTA_INIT_COUNT
	.align		4
        /*0078*/ 	.byte	0x02, 0x4a
	.zero		1
	.zero		1


	//----- nvinfo : EIATTR_EXIT_INSTR_OFFSETS
	.align		4
        /*007c*/ 	.byte	0x04, 0x1c
        /*007e*/ 	.short	(.L_21 - .L_20)


	//   ....[0]....
.L_20:
        /*0080*/ 	.word	0x000002c0


	//   ....[1]....
        /*0084*/ 	.word	0x000002f0


	//   ....[2]....
        /*0088*/ 	.word	0x00000c40


	//----- nvinfo : EIATTR_CRS_STACK_SIZE
	.align		4
.L_21:
        /*008c*/ 	.byte	0x04, 0x1e
        /*008e*/ 	.short	(.L_23 - .L_22)
.L_22:
        /*0090*/ 	.word	0x00000000


	//----- nvinfo : EIATTR_CBANK_PARAM_SIZE
	.align		4
.L_23:
        /*0094*/ 	.byte	0x03, 0x19
        /*0096*/ 	.short	0x0028


	//----- nvinfo : EIATTR_PARAM_CBANK
	.align		4
        /*0098*/ 	.byte	0x04, 0x0a
        /*009a*/ 	.short	(.L_25 - .L_24)
	.align		4
.L_24:
        /*009c*/ 	.word	index@(.nv.constant0._Z22kernelProductoMatricesPdiiS_iS_)
        /*00a0*/ 	.short	0x0380
        /*00a2*/ 	.short	0x0028


	//----- nvinfo : EIATTR_SW_WAR
	.align		4
.L_25:
        /*00a4*/ 	.byte	0x04, 0x36
        /*00a6*/ 	.short	(.L_27 - .L_26)
.L_26:
        /*00a8*/ 	.word	0x00000008
.L_27:


//--------------------- .nv.callgraph             --------------------------
	.section	.nv.callgraph,"",@"SHT_CUDA_CALLGRAPH"
	.align	4
	.sectionentsize	8
	.align		4
        /*0000*/ 	.word	0x00000000
	.align		4
        /*0004*/ 	.word	0xffffffff
	.align		4
        /*0008*/ 	.word	0x00000000
	.align		4
        /*000c*/ 	.word	0xfffffffe
	.align		4
        /*0010*/ 	.word	0x00000000
	.align		4
        /*0014*/ 	.word	0xfffffffd
	.align		4
        /*0018*/ 	.word	0x00000000
	.align		4
        /*001c*/ 	.word	0xfffffffc


//--------------------- .text._Z22kernelProductoMatricesPdiiS_iS_ --------------------------
	.section	.text._Z22kernelProductoMatricesPdiiS_iS_,"ax",@progbits
	.align	128
        .global         _Z22kernelProductoMatricesPdiiS_iS_
        .type           _Z22kernelProductoMatricesPdiiS_iS_,@function
        .size           _Z22kernelProductoMatricesPdiiS_iS_,(.L_x_11 - _Z22kernelProductoMatricesPdiiS_iS_)
        .other          _Z22kernelProductoMatricesPdiiS_iS_,@"STO_CUDA_ENTRY STV_DEFAULT"
_Z22kernelProductoMatricesPdiiS_iS_:
.text._Z22kernelProductoMatricesPdiiS_iS_:
[----:B------:R-:W-:Y:S01]  /*0000*/  LDC R1, c[0x0][0x37c] ;  /* 0x0000df00ff017b82 */ /* 0x000fe20000000800 */
[----:B------:R-:W0:Y:S01]  /*0010*/  S2R R0, SR_TID.X ;  /* 0x0000000000007919 */ /* 0x000e220000002100 */
[----:B------:R-:W-:Y:S01]  /*0020*/  BSSY.RECONVERGENT B0, `(.L_x_0) ;  /* 0x0000023000007945 */ /* 0x000fe20003800200 */
[----:B0-----:R-:W-:-:S13]  /*0030*/  ISETP.NE.AND P0, PT, R0, RZ, PT ;  /* 0x000000ff0000720c */ /* 0x001fda0003f05270 */
[----:B------:R-:W-:Y:S05]  /*0040*/  @P0 BRA `(.L_x_1) ;  /* 0x0000000000800947 */ /* 0x000fea0003800000 */
[----:B------:R-:W0:Y:S01]  /*0050*/  LDCU UR4, c[0x0][0x370] ;  /* 0x00006e00ff0477ac */ /* 0x000e220008000800 */
[----:B------:R-:W1:Y:S08]  /*0060*/  LDC R6, c[0x0][0x388] ;  /* 0x0000e200ff067b82 */ /* 0x000e700000000800 */
[----:B------:R-:W-:Y:S08]  /*0070*/  S2UR UR6, SR_CTAID.X ;  /* 0x00000000000679c3 */ /* 0x000ff00000002500 */
[----:B------:R-:W2:Y:S01]  /*0080*/  S2UR UR5, SR_CgaCtaId ;  /* 0x00000000000579c3 */ /* 0x000ea20000008800 */
[----:B0-----:R-:W0:Y:S01]  /*0090*/  I2F.U32.RP R5, UR4 ;  /* 0x0000000400057d06 */ /* 0x001e220008209000 */
[----:B------:R-:W-:-:S07]  /*00a0*/  ISETP.NE.U32.AND P2, PT, RZ, UR4, PT ;  /* 0x00000004ff007c0c */ /* 0x000fce000bf45070 */
[----:B0-----:R-:W0:Y:S02]  /*00b0*/  MUFU.RCP R5, R5 ;  /* 0x0000000500057308 */ /* 0x001e240000001000 */
[----:B0-----:R-:W-:-:S06]  /*00c0*/  IADD3 R2, PT, PT, R5, 0xffffffe, RZ ;  /* 0x0ffffffe05027810 */ /* 0x001fcc0007ffe0ff */
[----:B------:R0:W3:Y:S02]  /*00d0*/  F2I.FTZ.U32.TRUNC.NTZ R3, R2 ;  /* 0x0000000200037305 */ /* 0x0000e4000021f000 */
[----:B0-----:R-:W-:Y:S02]  /*00e0*/  HFMA2 R2, -RZ, RZ, 0, 0 ;  /* 0x00000000ff027431 */ /* 0x001fe400000001ff */
[----:B---3--:R-:W-:-:S04]  /*00f0*/  IMAD.MOV R7, RZ, RZ, -R3 ;  /* 0x000000ffff077224 */ /* 0x008fc800078e0a03 */
[----:B------:R-:W-:-:S04]  /*0100*/  IMAD R7, R7, UR4, RZ ;  /* 0x0000000407077c24 */ /* 0x000fc8000f8e02ff */
[----:B------:R-:W-:-:S06]  /*0110*/  IMAD.HI.U32 R3, R3, R7, R2 ;  /* 0x0000000703037227 */ /* 0x000fcc00078e0002 */
[----:B-1----:R-:W-:-:S04]  /*0120*/  IMAD.HI.U32 R4, R3, R6, RZ ;  /* 0x0000000603047227 */ /* 0x002fc800078e00ff */
[----:B------:R-:W-:-:S04]  /*0130*/  IMAD.MOV R3, RZ, RZ, -R4 ;  /* 0x000000ffff037224 */ /* 0x000fc800078e0a04 */
[----:B------:R-:W-:-:S05]  /*0140*/  IMAD R3, R3, UR4, R6 ;  /* 0x0000000403037c24 */ /* 0x000fca000f8e0206 */
[----:B------:R-:W-:-:S13]  /*0150*/  ISETP.GE.U32.AND P0, PT, R3, UR4, PT ;  /* 0x0000000403007c0c */ /* 0x000fda000bf06070 */
[----:B------:R-:W-:Y:S01]  /*0160*/  @P0 IADD3 R3, PT, PT, R3, -UR4, RZ ;  /* 0x8000000403030c10 */ /* 0x000fe2000fffe0ff */
[----:B------:R-:W-:-:S03]  /*0170*/  @P0 VIADD R4, R4, 0x1 ;  /* 0x0000000104040836 */ /* 0x000fc60000000000 */
[----:B------:R-:W-:-:S13]  /*0180*/  ISETP.GE.U32.AND P1, PT, R3, UR4, PT ;  /* 0x0000000403007c0c */ /* 0x000fda000bf26070 */
[----:B------:R-:W-:Y:S02]  /*0190*/  @P1 IADD3 R4, PT, PT, R4, 0x1, RZ ;  /* 0x0000000104041810 */ /* 0x000fe40007ffe0ff */
[----:B------:R-:W-:-:S04]  /*01a0*/  @!P2 LOP3.LUT R4, RZ, UR4, RZ, 0x33, !PT ;  /* 0x00000004ff04ac12 */ /* 0x000fc8000f8e33ff */
[C---:B------:R-:W-:Y:S01]  /*01b0*/  IADD3 R5, PT, PT, -R4.reuse, RZ, RZ ;  /* 0x000000ff04057210 */ /* 0x040fe20007ffe1ff */
[----:B------:R-:W-:-:S04]  /*01c0*/  VIADD R7, R4, 0x1 ;  /* 0x0000000104077836 */ /* 0x000fc80000000000 */
[----:B------:R-:W-:Y:S01]  /*01d0*/  IMAD R5, R5, UR4, R6 ;  /* 0x0000000405057c24 */ /* 0x000fe2000f8e0206 */
[----:B------:R-:W-:Y:S02]  /*01e0*/  UMOV UR4, 0x400 ;  /* 0x0000040000047882 */ /* 0x000fe40000000000 */
[----:B--2---:R-:W-:Y:S02]  /*01f0*/  ULEA UR4, UR5, UR4, 0x18 ;  /* 0x0000000405047291 */ /* 0x004fe4000f8ec0ff */
[C---:B------:R-:W-:Y:S02]  /*0200*/  ISETP.LE.U32.AND P0, PT, R5.reuse, UR6, PT ;  /* 0x0000000605007c0c */ /* 0x040fe4000bf03070 */
[----:B------:R-:W-:-:S05]  /*0210*/  VIMNMX.U32 R3, PT, PT, R5, UR6, PT ;  /* 0x0000000605037c48 */ /* 0x000fca000bfe0000 */
[----:B------:R-:W-:-:S06]  /*0220*/  IMAD R6, R4, UR6, R3 ;  /* 0x0000000604067c24 */ /* 0x000fcc000f8e0203 */
[----:B------:R-:W-:-:S05]  /*0230*/  @P0 IADD3 R7, PT, PT, R4, RZ, RZ ;  /* 0x000000ff04070210 */ /* 0x000fca0007ffe0ff */
[----:B------:R0:W-:Y:S02]  /*0240*/  STS.128 [UR4], R4 ;  /* 0x00000004ff007988 */ /* 0x0001e40008000c04 */
.L_x_1:
[----:B------:R-:W-:Y:S05]  /*0250*/  BSYNC.RECONVERGENT B0 ;  /* 0x0000000000007941 */ /* 0x000fea0003800200 */
.L_x_0:
[----:B------:R-:W1:Y:S08]  /*0260*/  S2UR UR5, SR_CgaCtaId ;  /* 0x00000000000579c3 */ /* 0x000e700000008800 */
[----:B------:R-:W-:Y:S06]  /*0270*/  BAR.SYNC.DEFER_BLOCKING 0x0 ;  /* 0x0000000000007b1d */ /* 0x000fec0000010000 */
[----:B------:R-:W-:-:S02]  /*0280*/  UMOV UR4, 0x400 ;  /* 0x0000040000047882 */ /* 0x000fc40000000000 */
[----:B-1----:R-:W-:-:S09]  /*0290*/  ULEA UR4, UR5, UR4, 0x18 ;  /* 0x0000000405047291 */ /* 0x002fd2000f8ec0ff */
[----:B0-----:R-:W0:Y:S02]  /*02a0*/  LDS.64 R6, [UR4+0x8] ;  /* 0x00000804ff067984 */ /* 0x001e240008000a00 */
[----:B0-----:R-:W-:-:S13]  /*02b0*/  ISETP.GE.AND P0, PT, R7, 0x1, PT ;  /* 0x000000010700780c */ /* 0x001fda0003f06270 */
[----:B------:R-:W-:Y:S05]  /*02c0*/  @!P0 EXIT ;  /* 0x000000000000894d */ /* 0x000fea0003800000 */
[----:B------:R-:W0:Y:S02]  /*02d0*/  LDC R4, c[0x0][0x38c] ;  /* 0x0000e300ff047b82 */ /* 0x000e240000000800 */
[----:B0-----:R-:W-:-:S13]  /*02e0*/  ISETP.GE.AND P0, PT, R4, 0x1, PT ;  /* 0x000000010400780c */ /* 0x001fda0003f06270 */
[----:B------:R-:W-:Y:S05]  /*02f0*/  @!P0 EXIT ;  /* 0x000000000000894d */ /* 0x000fea0003800000 */
[----:B------:R-:W0:Y:S01]  /*0300*/  LDCU.64 UR4, c[0x0][0x380] ;  /* 0x00007000ff0477ac */ /* 0x000e220008000a00 */
[----:B------:R-:W-:Y:S02]  /*0310*/  MOV R2, R6 ;  /* 0x0000000600027202 */ /* 0x000fe40000000f00 */
[C---:B------:R-:W-:Y:S01]  /*0320*/  LOP3.LUT R3, R4.reuse, 0x7ffffff8, RZ, 0xc0, !PT ;  /* 0x7ffffff804037812 */ /* 0x040fe200078ec0ff */
[----:B------:R-:W1:Y:S01]  /*0330*/  LDCU UR6, c[0x0][0x360] ;  /* 0x00006c00ff0677ac */ /* 0x000e620008000800 */
[----:B------:R-:W-:Y:S01]  /*0340*/  LOP3.LUT R4, R4, 0x7, RZ, 0xc0, !PT ;  /* 0x0000000704047812 */ /* 0x000fe200078ec0ff */
[----:B------:R-:W-:Y:S01]  /*0350*/  IMAD.IADD R5, R7, 0x1, R2 ;  /* 0x0000000107057824 */ /* 0x000fe200078e0202 */
[----:B------:R-:W-:Y:S01]  /*0360*/  IADD3 R6, PT, PT, -R3, RZ, RZ ;  /* 0x000000ff03067210 */ /* 0x000fe20007ffe1ff */
[----:B------:R-:W2:Y:S01]  /*0370*/  LDCU.64 UR8, c[0x0][0x358] ;  /* 0x00006b00ff0877ac */ /* 0x000ea20008000a00 */
[----:B0-----:R-:W-:-:S04]  /*0380*/  UIADD3 UR4, UP0, UPT, UR4, 0x20, URZ ;  /* 0x0000002004047890 */ /* 0x001fc8000ff1e0ff */
[----:B-1----:R-:W-:-:S12]  /*0390*/  UIADD3.X UR5, UPT, UPT, URZ, UR5, URZ, UP0, !UPT ;  /* 0x00000005ff057290 */ /* 0x002fd800087fe4ff */
.L_x_9:
[----:B------:R-:W0:Y:S01]  /*03a0*/  LDCU UR7, c[0x0][0x398] ;  /* 0x00007300ff0777ac */ /* 0x000e220008000800 */
[----:B------:R-:W-:Y:S01]  /*03b0*/  BSSY.RECONVERGENT B0, `(.L_x_2) ;  /* 0x0000085000007945 */ /* 0x000fe20003800200 */
[----:B0-----:R-:W-:-:S13]  /*03c0*/  ISETP.GE.AND P0, PT, R0, UR7, PT ;  /* 0x0000000700007c0c */ /* 0x001fda000bf06270 */
[----:B-1-3-5:R-:W-:Y:S05]  /*03d0*/  @P0 BRA `(.L_x_3) ;  /* 0x0000000800080947 */ /* 0x02afea0003800000 */
[----:B------:R-:W0:Y:S01]  /*03e0*/  LDCU UR7, c[0x0][0x38c] ;  /* 0x00007180ff0777ac */ /* 0x000e220008000800 */
[----:B------:R-:W-:Y:S01]  /*03f0*/  MOV R7, R0 ;  /* 0x0000000000077202 */ /* 0x000fe20000000f00 */
[----:B0-----:R-:W-:-:S07]  /*0400*/  IMAD R8, R2, UR7, RZ ;  /* 0x0000000702087c24 */ /* 0x001fce000f8e02ff */
.L_x_8:
[----:B------:R-:W0:Y:S08]  /*0410*/  LDC R22, c[0x0][0x398] ;  /* 0x0000e600ff167b82 */ /* 0x000e300000000800 */
[----:B-123--:R-:W1:Y:S08]  /*0420*/  LDC.64 R10, c[0x0][0x3a0] ;  /* 0x0000e800ff0a7b82 */ /* 0x00ee700000000a00 */
[----:B------:R-:W3:Y:S01]  /*0430*/  LDC R23, c[0x0][0x38c] ;  /* 0x0000e300ff177b82 */ /* 0x000ee20000000800 */
[----:B0-----:R-:W-:-:S04]  /*0440*/  IMAD R9, R2, R22, R7 ;  /* 0x0000001602097224 */ /* 0x001fc800078e0207 */
[----:B-1----:R-:W-:-:S05]  /*0450*/  IMAD.WIDE R10, R9, 0x8, R10 ;  /* 0x00000008090a7825 */ /* 0x002fca00078e020a */
[----:B--2--5:R0:W5:Y:S01]  /*0460*/  LDG.E.64 R20, desc[UR8][R10.64] ;  /* 0x000000080a147981 */ /* 0x024162000c1e1b00 */
[----:B------:R-:W-:Y:S01]  /*0470*/  IMAD.MOV.U32 R9, RZ, RZ, RZ ;  /* 0x000000ffff097224 */ /* 0x000fe200078e00ff */
[----:B---3--:R-:W-:-:S13]  /*0480*/  ISETP.GE.U32.AND P0, PT, R23, 0x8, PT ;  /* 0x000000081700780c */ /* 0x008fda0003f06070 */
[----:B0-----:R-:W-:Y:S05]  /*0490*/  @!P0 BRA `(.L_x_4) ;  /* 0x0000000000d48947 */ /* 0x001fea0003800000 */
[----:B------:R-:W-:Y:S01]  /*04a0*/  MOV R26, R8 ;  /* 0x00000008001a7202 */ /* 0x000fe20000000f00 */
[----:B------:R-:W-:Y:S01]  /*04b0*/  IMAD.MOV.U32 R9, RZ, RZ, R6 ;  /* 0x000000ffff097224 */ /* 0x000fe200078e0006 */
[----:B------:R-:W-:-:S07]  /*04c0*/  MOV R27, R7 ;  /* 0x00000007001b7202 */ /* 0x000fce0000000f00 */
.L_x_5:
[----:B------:R-:W0:Y:S01]  /*04d0*/  LDC.64 R16, c[0x0][0x390] ;  /* 0x0000e400ff107b82 */ /* 0x000e220000000a00 */
[----:B------:R-:W-:Y:S02]  /*04e0*/  MOV R12, UR4 ;  /* 0x00000004000c7c02 */ /* 0x000fe40008000f00 */
[----:B------:R-:W-:-:S03]  /*04f0*/  MOV R13, UR5 ;  /* 0x00000005000d7c02 */ /* 0x000fc60008000f00 */
[----:B------:R-:W-:-:S05]  /*0500*/  IMAD.WIDE R12, R26, 0x8, R12 ;  /* 0x000000081a0c7825 */ /* 0x000fca00078e020c */
[----:B--2---:R-:W2:Y:S01]  /*0510*/  LDG.E.64 R14, desc[UR8][R12.64+-0x20] ;  /* 0xffffe0080c0e7981 */ /* 0x004ea2000c1e1b00 */
[----:B0-----:R-:W-:-:S05]  /*0520*/  IMAD.WIDE R16, R27, 0x8, R16 ;  /* 0x000000081b107825 */ /* 0x001fca00078e0210 */
[----:B------:R-:W2:Y:S01]  /*0530*/  LDG.E.64 R18, desc[UR8][R16.64] ;  /* 0x0000000810127981 */ /* 0x000ea2000c1e1b00 */
[----:B------:R-:W-:Y:S01]  /*0540*/  IMAD.WIDE R24, R22, 0x8, R16 ;  /* 0x0000000816187825 */ /* 0x000fe200078e0210 */
[----:B--2--5:R-:W-:-:S07]  /*0550*/  DFMA R18, R14, R18, R20 ;  /* 0x000000120e12722b */ /* 0x024fce0000000014 */
[----:B------:R0:W-:Y:S04]  /*0560*/  STG.E.64 desc[UR8][R10.64], R18 ;  /* 0x000000120a007986 */ /* 0x0001e8000c101b08 */
[----:B------:R-:W2:Y:S04]  /*0570*/  LDG.E.64 R14, desc[UR8][R12.64+-0x18] ;  /* 0xffffe8080c0e7981 */ /* 0x000ea8000c1e1b00 */
[----:B------:R-:W2:Y:S01]  /*0580*/  LDG.E.64 R28, desc[UR8][R24.64] ;  /* 0x00000008181c7981 */ /* 0x000ea2000c1e1b00 */
[----:B------:R-:W-:Y:S01]  /*0590*/  IMAD.WIDE R20, R22, 0x8, R24 ;  /* 0x0000000816147825 */ /* 0x000fe200078e0218 */
[----:B--2---:R-:W-:-:S07]  /*05a0*/  DFMA R28, R14, R28, R18 ;  /* 0x0000001c0e1c722b */ /* 0x004fce0000000012 */
[----:B------:R1:W-:Y:S04]  /*05b0*/  STG.E.64 desc[UR8][R10.64], R28 ;  /* 0x0000001c0a007986 */ /* 0x0003e8000c101b08 */
[----:B------:R-:W2:Y:S04]  /*05c0*/  LDG.E.64 R14, desc[UR8][R12.64+-0x10] ;  /* 0xfffff0080c0e7981 */ /* 0x000ea8000c1e1b00 */
[----:B------:R3:W2:Y:S02]  /*05d0*/  LDG.E.64 R16, desc[UR8][R20.64] ;  /* 0x0000000814107981 */ /* 0x0006a4000c1e1b00 */
[----:B---3--:R-:W-:Y:S01]  /*05e0*/  IMAD.WIDE R20, R22, 0x8, R20 ;  /* 0x0000000816147825 */ /* 0x008fe200078e0214 */
[----:B--2---:R-:W-:-:S07]  /*05f0*/  DFMA R16, R14, R16, R28 ;  /* 0x000000100e10722b */ /* 0x004fce000000001c */
[----:B------:R2:W-:Y:S04]  /*0600*/  STG.E.64 desc[UR8][R10.64], R16 ;  /* 0x000000100a007986 */ /* 0x0005e8000c101b08 */
[----:B------:R-:W3:Y:S04]  /*0610*/  LDG.E.64 R14, desc[UR8][R12.64+-0x8] ;  /* 0xfffff8080c0e7981 */ /* 0x000ee8000c1e1b00 */
[----:B0-----:R-:W3:Y:S01]  /*0620*/  LDG.E.64 R18, desc[UR8][R20.64] ;  /* 0x0000000814127981 */ /* 0x001ee2000c1e1b00 */
[----:B------:R-:W-:Y:S01]  /*0630*/  IMAD.WIDE R24, R22, 0x8, R20 ;  /* 0x0000000816187825 */ /* 0x000fe200078e0214 */
[----:B---3--:R-:W-:-:S07]  /*0640*/  DFMA R18, R14, R18, R16 ;  /* 0x000000120e12722b */ /* 0x008fce0000000010 */
[----:B------:R0:W-:Y:S04]  /*0650*/  STG.E.64 desc[UR8][R10.64], R18 ;  /* 0x000000120a007986 */ /* 0x0001e8000c101b08 */
[----:B------:R-:W3:Y:S04]  /*0660*/  LDG.E.64 R14, desc[UR8][R12.64] ;  /* 0x000000080c0e7981 */ /* 0x000ee8000c1e1b00 */
[----:B-1----:R1:W3:Y:S02]  /*0670*/  LDG.E.64 R28, desc[UR8][R24.64] ;  /* 0x00000008181c7981 */ /* 0x0022e4000c1e1b00 */
[----:B-1----:R-:W-:Y:S01]  /*0680*/  IMAD.WIDE R24, R22, 0x8, R24 ;  /* 0x0000000816187825 */ /* 0x002fe200078e0218 */
[----:B---3--:R-:W-:-:S07]  /*0690*/  DFMA R28, R14, R28, R18 ;  /* 0x0000001c0e1c722b */ /* 0x008fce0000000012 */
[----:B------:R1:W-:Y:S04]  /*06a0*/  STG.E.64 desc[UR8][R10.64], R28 ;  /* 0x0000001c0a007986 */ /* 0x0003e8000c101b08 */
[----:B--2---:R-:W2:Y:S04]  /*06b0*/  LDG.E.64 R16, desc[UR8][R12.64+0x8] ;  /* 0x000008080c107981 */ /* 0x004ea8000c1e1b00 */
[----:B------:R-:W2:Y:S02]  /*06c0*/  LDG.E.64 R14, desc[UR8][R24.64] ;  /* 0x00000008180e7981 */ /* 0x000ea4000c1e1b00 */
[----:B--2---:R-:W-:Y:S01]  /*06d0*/  DFMA R14, R16, R14, R28 ;  /* 0x0000000e100e722b */ /* 0x004fe2000000001c */
[----:B------:R-:W-:-:S06]  /*06e0*/  IMAD.WIDE R16, R22, 0x8, R24 ;  /* 0x0000000816107825 */ /* 0x000fcc00078e0218 */
[----:B------:R2:W-:Y:S04]  /*06f0*/  STG.E.64 desc[UR8][R10.64], R14 ;  /* 0x0000000e0a007986 */ /* 0x0005e8000c101b08 */
[----:B0-----:R-:W3:Y:S04]  /*0700*/  LDG.E.64 R18, desc[UR8][R12.64+0x10] ;  /* 0x000010080c127981 */ /* 0x001ee8000c1e1b00 */
[----:B------:R0:W3:Y:S02]  /*0710*/  LDG.E.64 R20, desc[UR8][R16.64] ;  /* 0x0000000810147981 */ /* 0x0000e4000c1e1b00 */
[----:B0-----:R-:W-:Y:S01]  /*0720*/  IMAD.WIDE R16, R22, 0x8, R16 ;  /* 0x0000000816107825 */ /* 0x001fe200078e0210 */
[----:B---3--:R-:W-:-:S07]  /*0730*/  DFMA R18, R18, R20, R14 ;  /* 0x000000141212722b */ /* 0x008fce000000000e */
[----:B------:R2:W-:Y:S04]  /*0740*/  STG.E.64 desc[UR8][R10.64], R18 ;  /* 0x000000120a007986 */ /* 0x0005e8000c101b08 */
[----:B------:R-:W3:Y:S04]  /*0750*/  LDG.E.64 R20, desc[UR8][R12.64+0x18] ;  /* 0x000018080c147981 */ /* 0x000ee8000c1e1b00 */
[----:B-1----:R-:W3:Y:S01]  /*0760*/  LDG.E.64 R28, desc[UR8][R16.64] ;  /* 0x00000008101c7981 */ /* 0x002ee2000c1e1b00 */
[----:B------:R-:W-:-:S05]  /*0770*/  VIADD R9, R9, 0x8 ;  /* 0x0000000809097836 */ /* 0x000fca0000000000 */
[----:B------:R-:W-:Y:S02]  /*0780*/  ISETP.NE.AND P0, PT, R9, RZ, PT ;  /* 0x000000ff0900720c */ /* 0x000fe40003f05270 */
[----:B------:R-:W-:Y:S02]  /*0790*/  LEA R27, R22, R27, 0x3 ;  /* 0x0000001b161b7211 */ /* 0x000fe400078e18ff */
[----:B------:R-:W-:Y:S01]  /*07a0*/  IADD3 R26, PT, PT, R26, 0x8, RZ ;  /* 0x000000081a1a7810 */ /* 0x000fe20007ffe0ff */
[----:B---3--:R-:W-:-:S07]  /*07b0*/  DFMA R20, R20, R28, R18 ;  /* 0x0000001c1414722b */ /* 0x008fce0000000012 */
[----:B------:R2:W-:Y:S01]  /*07c0*/  STG.E.64 desc[UR8][R10.64], R20 ;  /* 0x000000140a007986 */ /* 0x0005e2000c101b08 */
[----:B------:R-:W-:Y:S05]  /*07d0*/  @P0 BRA `(.L_x_5) ;  /* 0xfffffffc003c0947 */ /* 0x000fea000383ffff */
[----:B------:R-:W-:-:S07]  /*07e0*/  IMAD.MOV.U32 R9, RZ, RZ, R3 ;  /* 0x000000ffff097224 */ /* 0x000fce00078e0003 */
.L_x_4:
[----:B------:R-:W-:-:S13]  /*07f0*/  ISETP.NE.AND P0, PT, R4, RZ, PT ;  /* 0x000000ff0400720c */ /* 0x000fda0003f05270 */
[----:B------:R-:W-:Y:S05]  /*0800*/  @!P0 BRA `(.L_x_6) ;  /* 0x0000000000f08947 */ /* 0x000fea0003800000 */
[----:B------:R-:W-:-:S04]  /*0810*/  IADD3 R12, PT, PT, R4, -0x1, RZ ;  /* 0xffffffff040c7810 */ /* 0x000fc80007ffe0ff */
[----:B------:R-:W-:-:S13]  /*0820*/  ISETP.GE.U32.AND P0, PT, R12, 0x3, PT ;  /* 0x000000030c00780c */ /* 0x000fda0003f06070 */
[----:B------:R-:W-:Y:S05]  /*0830*/  @!P0 BRA `(.L_x_7) ;  /* 0x0000000000688947 */ /* 0x000fea0003800000 */
[----:B------:R-:W0:Y:S01]  /*0840*/  LDC.64 R12, c[0x0][0x380] ;  /* 0x0000e000ff0c7b82 */ /* 0x000e220000000a00 */
[----:B--2---:R-:W-:Y:S01]  /*0850*/  IADD3 R15, PT, PT, R8, R9, RZ ;  /* 0x00000009080f7210 */ /* 0x004fe20007ffe0ff */
[----:B------:R-:W-:-:S06]  /*0860*/  IMAD R17, R9, R22, R7 ;  /* 0x0000001609117224 */ /* 0x000fcc00078e0207 */
[----:B------:R-:W1:Y:S01]  /*0870*/  LDC.64 R28, c[0x0][0x390] ;  /* 0x0000e400ff1c7b82 */ /* 0x000e620000000a00 */
[----:B0-----:R-:W-:-:S05]  /*0880*/  IMAD.WIDE R12, R15, 0x8, R12 ;  /* 0x000000080f0c7825 */ /* 0x001fca00078e020c */
[----:B------:R-:W2:Y:S01]  /*0890*/  LDG.E.64 R14, desc[UR8][R12.64] ;  /* 0x000000080c0e7981 */ /* 0x000ea2000c1e1b00 */
[----:B-1----:R-:W-:-:S05]  /*08a0*/  IMAD.WIDE R28, R17, 0x8, R28 ;  /* 0x00000008111c7825 */ /* 0x002fca00078e021c */
[----:B------:R-:W2:Y:S02]  /*08b0*/  LDG.E.64 R26, desc[UR8][R28.64] ;  /* 0x000000081c1a7981 */ /* 0x000ea4000c1e1b00 */
[----:B--2--5:R-:W-:Y:S01]  /*08c0*/  DFMA R26, R14, R26, R20 ;  /* 0x0000001a0e1a722b */ /* 0x024fe20000000014 */
[----:B------:R-:W-:-:S06]  /*08d0*/  IMAD.WIDE R20, R22, 0x8, R28 ;  /* 0x0000000816147825 */ /* 0x000fcc00078e021c */
[----:B------:R0:W-:Y:S04]  /*08e0*/  STG.E.64 desc[UR8][R10.64], R26 ;  /* 0x0000001a0a007986 */ /* 0x0001e8000c101b08 */
[----:B------:R-:W2:Y:S04]  /*08f0*/  LDG.E.64 R14, desc[UR8][R12.64+0x8] ;  /* 0x000008080c0e7981 */ /* 0x000ea8000c1e1b00 */
[----:B------:R-:W2:Y:S01]  /*0900*/  LDG.E.64 R24, desc[UR8][R20.64] ;  /* 0x0000000814187981 */ /* 0x000ea2000c1e1b00 */
[----:B------:R-:W-:Y:S01]  /*0910*/  IMAD.WIDE R16, R22, 0x8, R20 ;  /* 0x0000000816107825 */ /* 0x000fe200078e0214 */
[----:B--2---:R-:W-:-:S07]  /*0920*/  DFMA R24, R14, R24, R26 ;  /* 0x000000180e18722b */ /* 0x004fce000000001a */
[----:B------:R1:W-:Y:S04]  /*0930*/  STG.E.64 desc[UR8][R10.64], R24 ;  /* 0x000000180a007986 */ /* 0x0003e8000c101b08 */
[----:B------:R-:W2:Y:S04]  /*0940*/  LDG.E.64 R18, desc[UR8][R12.64+0x10] ;  /* 0x000010080c127981 */ /* 0x000ea8000c1e1b00 */
[----:B------:R-:W2:Y:S02]  /*0950*/  LDG.E.64 R14, desc[UR8][R16.64] ;  /* 0x00000008100e7981 */ /* 0x000ea4000c1e1b00 */
[----:B--2---:R-:W-:Y:S01]  /*0960*/  DFMA R14, R18, R14, R24 ;  /* 0x0000000e120e722b */ /* 0x004fe20000000018 */
[----:B------:R-:W-:-:S06]  /*0970*/  IMAD.WIDE R18, R22, 0x8, R16 ;  /* 0x0000000816127825 */ /* 0x000fcc00078e0210 */
[----:B------:R1:W-:Y:S04]  /*0980*/  STG.E.64 desc[UR8][R10.64], R14 ;  /* 0x0000000e0a007986 */ /* 0x0003e8000c101b08 */
[----:B0-----:R-:W2:Y:S04]  /*0990*/  LDG.E.64 R26, desc[UR8][R12.64+0x18] ;  /* 0x000018080c1a7981 */ /* 0x001ea8000c1e1b00 */
[----:B------:R-:W2:Y:S01]  /*09a0*/  LDG.E.64 R18, desc[UR8][R18.64] ;  /* 0x0000000812127981 */ /* 0x000ea2000c1e1b00 */
[----:B------:R-:W-:Y:S01]  /*09b0*/  VIADD R9, R9, 0x4 ;  /* 0x0000000409097836 */ /* 0x000fe20000000000 */
[----:B--2---:R-:W-:-:S07]  /*09c0*/  DFMA R20, R26, R18, R14 ;  /* 0x000000121a14722b */ /* 0x004fce000000000e */
[----:B------:R1:W-:Y:S04]  /*09d0*/  STG.E.64 desc[UR8][R10.64], R20 ;  /* 0x000000140a007986 */ /* 0x0003e8000c101b08 */
.L_x_7:
[----:B------:R-:W-:-:S13]  /*09e0*/  LOP3.LUT P0, R12, R23, 0x3, RZ, 0xc0, !PT ;  /* 0x00000003170c7812 */ /* 0x000fda000780c0ff */
[----:B------:R-:W-:Y:S05]  /*09f0*/  @!P0 BRA `(.L_x_6) ;  /* 0x0000000000748947 */ /* 0x000fea0003800000 */
[----:B------:R-:W-:-:S13]  /*0a00*/  ISETP.NE.AND P0, PT, R12, 0x1, PT ;  /* 0x000000010c00780c */ /* 0x000fda0003f05270 */
[----:B------:R-:W0:Y:S01]  /*0a10*/  @P0 LDC.64 R26, c[0x0][0x380] ;  /* 0x0000e000ff1a0b82 */ /* 0x000e220000000a00 */
[----:B------:R-:W-:Y:S01]  /*0a20*/  @P0 IADD3 R13, PT, PT, R8, R9, RZ ;  /* 0x00000009080d0210 */ /* 0x000fe20007ffe0ff */
[----:B-12---:R-:W-:-:S06]  /*0a30*/  @P0 IMAD R15, R9, R22, R7 ;  /* 0x00000016090f0224 */ /* 0x006fcc00078e0207 */
[----:B------:R-:W1:Y:S01]  /*0a40*/  @P0 LDC.64 R28, c[0x0][0x390] ;  /* 0x0000e400ff1c0b82 */ /* 0x000e620000000a00 */
[----:B0-----:R-:W-:-:S05]  /*0a50*/  @P0 IMAD.WIDE R26, R13, 0x8, R26 ;  /* 0x000000080d1a0825 */ /* 0x001fca00078e021a */
[----:B------:R-:W2:Y:S01]  /*0a60*/  @P0 LDG.E.64 R12, desc[UR8][R26.64] ;  /* 0x000000081a0c0981 */ /* 0x000ea2000c1e1b00 */
[----:B-1----:R-:W-:-:S05]  /*0a70*/  @P0 IMAD.WIDE R28, R15, 0x8, R28 ;  /* 0x000000080f1c0825 */ /* 0x002fca00078e021c */
[----:B------:R-:W2:Y:S01]  /*0a80*/  @P0 LDG.E.64 R16, desc[UR8][R28.64] ;  /* 0x000000081c100981 */ /* 0x000ea2000c1e1b00 */
[----:B------:R-:W-:Y:S01]  /*0a90*/  @P0 IMAD.WIDE R14, R22, 0x8, R28 ;  /* 0x00000008160e0825 */ /* 0x000fe200078e021c */
[----:B------:R-:W-:-:S04]  /*0aa0*/  LOP3.LUT R23, R23, 0x1, RZ, 0xc0, !PT ;  /* 0x0000000117177812 */ /* 0x000fc800078ec0ff */
[----:B------:R-:W-:-:S13]  /*0ab0*/  ISETP.NE.U32.AND P1, PT, R23, 0x1, PT ;  /* 0x000000011700780c */ /* 0x000fda0003f25070 */
[----:B------:R-:W0:Y:S08]  /*0ac0*/  @!P1 LDC.64 R24, c[0x0][0x380] ;  /* 0x0000e000ff189b82 */ /* 0x000e300000000a00 */
[----:B------:R-:W1:Y:S01]  /*0ad0*/  @!P1 LDC.64 R18, c[0x0][0x390] ;  /* 0x0000e400ff129b82 */ /* 0x000e620000000a00 */
[----:B--2--5:R-:W-:-:S07]  /*0ae0*/  @P0 DFMA R16, R12, R16, R20 ;  /* 0x000000100c10022b */ /* 0x024fce0000000014 */
[----:B------:R3:W-:Y:S04]  /*0af0*/  @P0 STG.E.64 desc[UR8][R10.64], R16 ;  /* 0x000000100a000986 */ /* 0x0007e8000c101b08 */
[----:B------:R-:W2:Y:S04]  /*0b00*/  @P0 LDG.E.64 R12, desc[UR8][R26.64+0x8] ;  /* 0x000008081a0c0981 */ /* 0x000ea8000c1e1b00 */
[----:B------:R-:W2:Y:S01]  /*0b10*/  @P0 LDG.E.64 R14, desc[UR8][R14.64] ;  /* 0x000000080e0e0981 */ /* 0x000ea2000c1e1b00 */
[----:B------:R-:W-:Y:S01]  /*0b20*/  @P0 IADD3 R9, PT, PT, R9, 0x2, RZ ;  /* 0x0000000209090810 */ /* 0x000fe20007ffe0ff */
[----:B--2---:R-:W-:-:S04]  /*0b30*/  @P0 DFMA R20, R12, R14, R16 ;  /* 0x0000000e0c14022b */ /* 0x004fc80000000010 */
[----:B------:R-:W-:Y:S02]  /*0b40*/  @!P1 IMAD.IADD R13, R8, 0x1, R9 ;  /* 0x00000001080d9824 */ /* 0x000fe400078e0209 */
[----:B------:R-:W-:Y:S02]  /*0b50*/  @!P1 IMAD R9, R9, R22, R7 ;  /* 0x0000001609099224 */ /* 0x000fe400078e0207 */
[----:B0-----:R-:W-:-:S04]  /*0b60*/  @!P1 IMAD.WIDE R24, R13, 0x8, R24 ;  /* 0x000000080d189825 */ /* 0x001fc800078e0218 */
[----:B-1----:R-:W-:Y:S01]  /*0b70*/  @!P1 IMAD.WIDE R18, R9, 0x8, R18 ;  /* 0x0000000809129825 */ /* 0x002fe200078e0212 */
[----:B------:R3:W-:Y:S04]  /*0b80*/  @P0 STG.E.64 desc[UR8][R10.64], R20 ;  /* 0x000000140a000986 */ /* 0x0007e8000c101b08 */
[----:B------:R-:W2:Y:S04]  /*0b90*/  @!P1 LDG.E.64 R24, desc[UR8][R24.64] ;  /* 0x0000000818189981 */ /* 0x000ea8000c1e1b00 */
[----:B------:R-:W2:Y:S02]  /*0ba0*/  @!P1 LDG.E.64 R18, desc[UR8][R18.64] ;  /* 0x0000000812129981 */ /* 0x000ea4000c1e1b00 */
[----:B--2---:R-:W-:-:S07]  /*0bb0*/  @!P1 DFMA R12, R24, R18, R20 ;  /* 0x00000012180c922b */ /* 0x004fce0000000014 */
[----:B------:R3:W-:Y:S04]  /*0bc0*/  @!P1 STG.E.64 desc[UR8][R10.64], R12 ;  /* 0x0000000c0a009986 */ /* 0x0007e8000c101b08 */
.L_x_6:
[----:B------:R-:W-:-:S04]  /*0bd0*/  IADD3 R7, PT, PT, R7, UR6, RZ ;  /* 0x0000000607077c10 */ /* 0x000fc8000fffe0ff */
[----:B------:R-:W-:-:S13]  /*0be0*/  ISETP.GE.AND P0, PT, R7, R22, PT ;  /* 0x000000160700720c */ /* 0x000fda0003f06270 */
[----:B------:R-:W-:Y:S05]  /*0bf0*/  @!P0 BRA `(.L_x_8) ;  /* 0xfffffff800048947 */ /* 0x000fea000383ffff */
.L_x_3:
[----:B--2---:R-:W-:Y:S05]  /*0c00*/  BSYNC.RECONVERGENT B0 ;  /* 0x0000000000007941 */ /* 0x004fea0003800200 */
.L_x_2:
[----:B------:R-:W-:-:S04]  /*0c10*/  IADD3 R2, PT, PT, R2, 0x1, RZ ;  /* 0x0000000102027810 */ /* 0x000fc80007ffe0ff */
[----:B------:R-:W-:-:S13]  /*0c20*/  ISETP.GE.AND P0, PT, R2, R5, PT ;  /* 0x000000050200720c */ /* 0x000fda0003f06270 */
[----:B------:R-:W-:Y:S05]  /*0c30*/  @!P0 BRA `(.L_x_9) ;  /* 0xfffffff400d88947 */ /* 0x000fea000383ffff */
[----:B------:R-:W-:Y:S05]  /*0c40*/  EXIT ;  /* 0x000000000000794d */ /* 0x000fea0003800000 */
.L_x_10:
[----:B------:R-:W-:-:S00]  /*0c50*/  BRA `(.L_x_10) ;  /* 0xfffffffc00fc7947 */ /* 0x000fc0000383ffff */
[----:B------:R-:W-:-:S00]  /*0c60*/  NOP ;  /* 0x0000000000007918 */ /* 0x000fc00000000000 */
        /* <DEDUP_REMOVED lines=9> */
.L_x_11:


//--------------------- .nv.shared._Z22kernelProductoMatricesPdiiS_iS_ --------------------------
	.section	.nv.shared._Z22kernelProductoMatricesPdiiS_iS_,"aw",@nobits
	.sectionflags	@""
	.align	4
.nv.shared._Z22kernelProductoMatricesPdiiS_iS_:
	.zero		1040


//--------------------- .nv.shared.reserved.0     --------------------------
	.section	.nv.shared.reserved.0,"aw",@nobits
	.weak		__nv_reservedSMEM_offset_0_alias
	.size		__nv_reservedSMEM_offset_0_alias, 0, 64
	.other		__nv_reservedSMEM_offset_0_alias,@"STO_CUDA_RESERVED_SHARED STV_DEFAULT"
__nv_reservedSMEM_offset_0_alias:
	.zero		0
	.zero		64


//--------------------- .nv.constant0._Z22kernelProductoMatricesPdiiS_iS_ --------------------------
	.section	.nv.constant0._Z22kernelProductoMatricesPdiiS_iS_,"a",@progbits
	.sectionflags	@""
	.align	4
.nv.constant0._Z22kernelProductoMatricesPdiiS_iS_:
	.zero		936


//--------------------- SYMBOLS --------------------------

	.type		.nv.reservedSmem.offset0,@object
	.size		.nv.reservedSmem.offset0,0x4
	.type		.nv.reservedSmem.cap,@object
	.size		.nv.reservedSmem.cap,0x4
